.version 3.1
.target sm_20

.global .u32 g;
.global .u64 eg;

.entry main
{
   .reg .u64 eaddr;
   .reg .u32 a;

   ld.global.u64 eaddr, [eg];

   .pragma "noPointerTrunc";
   ld.global.u32 a, [eaddr];
   or.b32  a, a, 1;
   st.global.u32 [eaddr], a;
   bar.sync 0;

   ld.global.u32 a, [eaddr];
   and.b32  a, a, 5;
   st.global.u32 [eaddr], a;
   bar.sync 0;

   exit;
}



// ===== COMPILED SASS (sm_100) =====

	.target	sm_100

	.elftype	@"ET_EXEC"


//--------------------- .note.nv.tkinfo           --------------------------
	.section	.note.nv.tkinfo,"",@"SHT_NOTE"
	.sectionflags	@"SHF_NOTE_NV_TKINFO"
	.tkinfo
        /*0018*/ 	.word	0x00000002
        /*0030*/ 	.string	""
        /*0030*/ 	.string	"ptxas"
        /*0030*/ 	.string	"Cuda compilation tools, release 13.0, V13.0.88"
        /*0030*/ 	.string	"Build cuda_13.0.r13.0/compiler.36424714_0"
        /*0030*/ 	.string	"-arch sm_100 "



//--------------------- .note.nv.cuinfo           --------------------------
	.section	.note.nv.cuinfo,"",@"SHT_NOTE"
	.sectionflags	@"SHF_NOTE_NV_CUINFO"
        /*0018*/ 	.short	0x0002
        /*001a*/ 	.short	0x0014
        /*001c*/ 	.short	0x0082
	.zero		2


//--------------------- .nv.info                  --------------------------
	.section	.nv.info,"",@"SHT_CUDA_INFO"
	.align	4


	//----- nvinfo : EIATTR_REGCOUNT
	.align		4
        /*0000*/ 	.byte	0x04, 0x2f
        /*0002*/ 	.short	(.L_3 - .L_2)
	.align		4
.L_2:
        /*0004*/ 	.word	index@(main)
        /*0008*/ 	.word	0x0000000a


	//----- nvinfo : EIATTR_FRAME_SIZE
	.align		4
.L_3:
        /*000c*/ 	.byte	0x04, 0x11
        /*000e*/ 	.short	(.L_5 - .L_4)
	.align		4
.L_4:
        /*0010*/ 	.word	index@(main)
        /*0014*/ 	.word	0x00000000


	//----- nvinfo : EIATTR_MIN_STACK_SIZE
	.align		4
.L_5:
        /*0018*/ 	.byte	0x04, 0x12
        /*001a*/ 	.short	(.L_7 - .L_6)
	.align		4
.L_6:
        /*001c*/ 	.word	index@(main)
        /*0020*/ 	.word	0x00000000
.L_7:


//--------------------- .nv.compat                --------------------------
	.section	.nv.compat,"",@"SHT_CUDA_COMPAT_INFO"
	.align	4
        /*0000*/ 	.byte	0x02, 0x09, 0x00, 0x00, 0x02, 0x02, 0x01, 0x00, 0x02, 0x05, 0x05, 0x00, 0x03, 0x07, 0x01, 0x01
        /*0010*/ 	.byte	0x02, 0x03, 0x00, 0x00, 0x02, 0x06, 0x01, 0x00, 0x04, 0x0b, 0x08, 0x00, 0x09, 0x00, 0x00, 0x00
        /*0020*/ 	.byte	0x00, 0x00, 0x00, 0x00


//--------------------- .nv.info.main             --------------------------
	.section	.nv.info.main,"",@"SHT_CUDA_INFO"
	.sectionflags	@""
	.align	4


	//----- nvinfo : EIATTR_CUDA_API_VERSION
	.align		4
        /*0000*/ 	.byte	0x04, 0x37
        /*0002*/ 	.short	(.L_9 - .L_8)
.L_8:
        /*0004*/ 	.word	0x00000082


	//----- nvinfo : EIATTR_SPARSE_MMA_MASK
	.align		4
.L_9:
        /*0008*/ 	.byte	0x03, 0x50
        /*000a*/ 	.short	0x0000


	//----- nvinfo : EIATTR_MAXREG_COUNT
	.align		4
        /*000c*/ 	.byte	0x03, 0x1b
        /*000e*/ 	.short	0x00ff


	//----- nvinfo : EIATTR_NUM_BARRIERS
	.align		4
        /*0010*/ 	.byte	0x02, 0x4c
        /*0012*/ 	.byte	0x01
	.zero		1


	//----- nvinfo : EIATTR_MERCURY_ISA_VERSION
	.align		4
        /*0014*/ 	.byte	0x03, 0x5f
        /*0016*/ 	.short	0x0101


	//----- nvinfo : EIATTR_VRC_CTA_INIT_COUNT
	.align		4
        /*0018*/ 	.byte	0x02, 0x4a
	.zero		1
	.zero		1


	//----- nvinfo : EIATTR_EXIT_INSTR_OFFSETS
	.align		4
        /*001c*/ 	.byte	0x04, 0x1c
        /*001e*/ 	.short	(.L_11 - .L_10)


	//   ....[0]....
.L_10:
        /*0020*/ 	.word	0x000000c0


	//----- nvinfo : EIATTR_SW_WAR
	.align		4
.L_11:
        /*0024*/ 	.byte	0x04, 0x36
        /*0026*/ 	.short	(.L_13 - .L_12)
.L_12:
        /*0028*/ 	.word	0x00000008
.L_13:


//--------------------- .nv.callgraph             --------------------------
	.section	.nv.callgraph,"",@"SHT_CUDA_CALLGRAPH"
	.align	4
	.sectionentsize	8
	.align		4
        /*0000*/ 	.word	0x00000000
	.align		4
        /*0004*/ 	.word	0xffffffff
	.align		4
        /*0008*/ 	.word	0x00000000
	.align		4
        /*000c*/ 	.word	0xfffffffe
	.align		4
        /*0010*/ 	.word	0x00000000
	.align		4
        /*0014*/ 	.word	0xfffffffd
	.align		4
        /*0018*/ 	.word	0x00000000
	.align		4
        /*001c*/ 	.word	0xfffffffc


//--------------------- .nv.constant4             --------------------------
	.section	.nv.constant4,"a",@progbits
	.align	8
	.align		8
.nv.constant4:
        /*0000*/ 	.dword	g
	.align		8
        /*0008*/ 	.dword	eg


//--------------------- .text.main                --------------------------
	.section	.text.main,"ax",@progbits
	.align	128
.text.main:
        .type           main,@function
        .size           main,(.L_x_1 - main)
        .other          main,@"STO_CUDA_ENTRY STV_DEFAULT"
main:
[----:B------:R-:W-:Y:S08]  /*0000*/  LDC R1, c[0x0][0x37c] ;  /* 0x0000df00ff017b82 */ /* 0x000ff00000000800 */
[----:B------:R-:W0:Y:S01]  /*0010*/  LDC.64 R2, c[0x4][0x8] ;  /* 0x01000200ff027b82 */ /* 0x000e220000000a00 */
[----:B------:R-:W0:Y:S02]  /*0020*/  LDCU.64 UR4, c[0x0][0x358] ;  /* 0x00006b00ff0477ac */ /* 0x000e240008000a00 */
[----:B0-----:R-:W2:Y:S04]  /*0030*/  LDG.E.64 R2, desc[UR4][R2.64] ;  /* 0x0000000402027981 */ /* 0x001ea8000c1e1b00 */
[----:B--2---:R-:W2:Y:S02]  /*0040*/  LDG.E R0, desc[UR4][R2.64] ;  /* 0x0000000402007981 */ /* 0x004ea4000c1e1900 */
[----:B--2---:R-:W-:-:S05]  /*0050*/  LOP3.LUT R5, R0, 0x1, RZ, 0xfc, !PT ;  /* 0x0000000100057812 */ /* 0x004fca00078efcff */
[----:B------:R-:W-:Y:S01]  /*0060*/  STG.E desc[UR4][R2.64], R5 ;  /* 0x0000000502007986 */ /* 0x000fe2000c101904 */
[----:B------:R-:W-:Y:S06]  /*0070*/  BAR.SYNC.DEFER_BLOCKING 0x0 ;  /* 0x0000000000007b1d */ /* 0x000fec0000010000 */
[----:B------:R-:W2:Y:S02]  /*0080*/  LDG.E R0, desc[UR4][R2.64] ;  /* 0x0000000402007981 */ /* 0x000ea4000c1e1900 */
[----:B--2---:R-:W-:-:S05]  /*0090*/  LOP3.LUT R7, R0, 0x5, RZ, 0xc0, !PT ;  /* 0x0000000500077812 */ /* 0x004fca00078ec0ff */
[----:B------:R-:W-:Y:S01]  /*00a0*/  STG.E desc[UR4][R2.64], R7 ;  /* 0x0000000702007986 */ /* 0x000fe2000c101904 */
[----:B------:R-:W-:Y:S06]  /*00b0*/  BAR.SYNC.DEFER_BLOCKING 0x0 ;  /* 0x0000000000007b1d */ /* 0x000fec0000010000 */
[----:B------:R-:W-:Y:S05]  /*00c0*/  EXIT ;  /* 0x000000000000794d */ /* 0x000fea0003800000 */
.L_x_0:
[----:B------:R-:W-:-:S00]  /*00d0*/  BRA `(.L_x_0) ;  /* 0xfffffffc00fc7947 */ /* 0x000fc0000383ffff */
[----:B------:R-:W-:-:S00]  /*00e0*/  NOP ;  /* 0x0000000000007918 */ /* 0x000fc00000000000 */
        /* <DEDUP_REMOVED lines=9> */
.L_x_1:


//--------------------- .nv.shared.reserved.0     --------------------------
	.section	.nv.shared.reserved.0,"aw",@nobits
	.weak		__nv_reservedSMEM_offset_0_alias
	.size		__nv_reservedSMEM_offset_0_alias, 0, 64
	.other		__nv_reservedSMEM_offset_0_alias,@"STO_CUDA_RESERVED_SHARED STV_DEFAULT"
__nv_reservedSMEM_offset_0_alias:
	.zero		0
	.zero		64


//--------------------- .nv.global                --------------------------
	.section	.nv.global,"aw",@nobits
	.align	8
.nv.global:
	.type		eg,@object
	.size		eg,(g - eg)
eg:
	.zero		8
	.type		g,@object
	.size		g,(.L_0 - g)
g:
	.zero		4
.L_0:


//--------------------- .nv.constant0.main        --------------------------
	.section	.nv.constant0.main,"a",@progbits
	.sectionflags	@""
	.align	4
.nv.constant0.main:
	.zero		896


//--------------------- SYMBOLS --------------------------

	.type		.nv.reservedSmem.offset0,@object
	.size		.nv.reservedSmem.offset0,0x4
